//
// Generated by NVIDIA NVVM Compiler
//
// Compiler Build ID: CL-36424714
// Cuda compilation tools, release 13.0, V13.0.88
// Based on NVVM 20.0.0
//

.version 9.0
.target sm_100
.address_size 64

	// .globl	_Z6calcPIiPdS_S_

.visible .entry _Z6calcPIiPdS_S_(
	.param .u32 _Z6calcPIiPdS_S__param_0,
	.param .u64 .ptr .align 1 _Z6calcPIiPdS_S__param_1,
	.param .u64 .ptr .align 1 _Z6calcPIiPdS_S__param_2,
	.param .u64 .ptr .align 1 _Z6calcPIiPdS_S__param_3
)
{
	.reg .pred 	%p<7>;
	.reg .b32 	%r<29>;
	.reg .b64 	%rd<7>;
	.reg .b64 	%fd<48>;

	ld.param.u32 	%r12, [_Z6calcPIiPdS_S__param_0];
	ld.param.u64 	%rd4, [_Z6calcPIiPdS_S__param_1];
	ld.param.u64 	%rd5, [_Z6calcPIiPdS_S__param_2];
	ld.param.u64 	%rd6, [_Z6calcPIiPdS_S__param_3];
	cvta.to.global.u64 	%rd1, %rd5;
	cvta.to.global.u64 	%rd2, %rd6;
	cvta.to.global.u64 	%rd3, %rd4;
	mov.u32 	%r27, %tid.x;
	mov.u32 	%r2, %ntid.x;
	cvt.rn.f64.s32 	%fd1, %r12;
	rcp.rn.f64 	%fd2, %fd1;
	st.global.f64 	[%rd3], %fd2;
	setp.ge.s32 	%p1, %r27, %r12;
	@%p1 bra 	$L__BB0_6;
	add.s32 	%r13, %r27, %r2;
	max.u32 	%r14, %r12, %r13;
	setp.lt.u32 	%p2, %r13, %r12;
	selp.u32 	%r15, 1, 0, %p2;
	add.s32 	%r16, %r13, %r15;
	sub.s32 	%r17, %r14, %r16;
	div.u32 	%r18, %r17, %r2;
	add.s32 	%r3, %r18, %r15;
	and.b32  	%r19, %r3, 3;
	setp.eq.s32 	%p3, %r19, 3;
	@%p3 bra 	$L__BB0_4;
	add.s32 	%r20, %r3, 1;
	and.b32  	%r21, %r20, 3;
	neg.s32 	%r25, %r21;
$L__BB0_3:
	.pragma "nounroll";
	cvt.rn.f64.u32 	%fd3, %r27;
	add.f64 	%fd4, %fd3, 0d3FE0000000000000;
	ld.global.f64 	%fd5, [%rd3];
	mul.f64 	%fd6, %fd4, %fd5;
	st.global.f64 	[%rd1], %fd6;
	fma.rn.f64 	%fd7, %fd6, %fd6, 0d3FF0000000000000;
	mov.f64 	%fd8, 0d4010000000000000;
	div.rn.f64 	%fd9, %fd8, %fd7;
	ld.global.f64 	%fd10, [%rd2];
	add.f64 	%fd11, %fd10, %fd9;
	st.global.f64 	[%rd2], %fd11;
	add.s32 	%r27, %r27, %r2;
	add.s32 	%r25, %r25, 1;
	setp.ne.s32 	%p4, %r25, 0;
	@%p4 bra 	$L__BB0_3;
$L__BB0_4:
	setp.lt.u32 	%p5, %r3, 3;
	@%p5 bra 	$L__BB0_6;
$L__BB0_5:
	cvt.rn.f64.u32 	%fd12, %r27;
	add.f64 	%fd13, %fd12, 0d3FE0000000000000;
	ld.global.f64 	%fd14, [%rd3];
	mul.f64 	%fd15, %fd13, %fd14;
	st.global.f64 	[%rd1], %fd15;
	fma.rn.f64 	%fd16, %fd15, %fd15, 0d3FF0000000000000;
	mov.f64 	%fd17, 0d4010000000000000;
	div.rn.f64 	%fd18, %fd17, %fd16;
	ld.global.f64 	%fd19, [%rd2];
	add.f64 	%fd20, %fd19, %fd18;
	st.global.f64 	[%rd2], %fd20;
	add.s32 	%r22, %r27, %r2;
	cvt.rn.f64.u32 	%fd21, %r22;
	add.f64 	%fd22, %fd21, 0d3FE0000000000000;
	ld.global.f64 	%fd23, [%rd3];
	mul.f64 	%fd24, %fd22, %fd23;
	st.global.f64 	[%rd1], %fd24;
	fma.rn.f64 	%fd25, %fd24, %fd24, 0d3FF0000000000000;
	div.rn.f64 	%fd26, %fd17, %fd25;
	ld.global.f64 	%fd27, [%rd2];
	add.f64 	%fd28, %fd27, %fd26;
	st.global.f64 	[%rd2], %fd28;
	add.s32 	%r23, %r22, %r2;
	cvt.rn.f64.u32 	%fd29, %r23;
	add.f64 	%fd30, %fd29, 0d3FE0000000000000;
	ld.global.f64 	%fd31, [%rd3];
	mul.f64 	%fd32, %fd30, %fd31;
	st.global.f64 	[%rd1], %fd32;
	fma.rn.f64 	%fd33, %fd32, %fd32, 0d3FF0000000000000;
	div.rn.f64 	%fd34, %fd17, %fd33;
	ld.global.f64 	%fd35, [%rd2];
	add.f64 	%fd36, %fd35, %fd34;
	st.global.f64 	[%rd2], %fd36;
	add.s32 	%r24, %r23, %r2;
	cvt.rn.f64.u32 	%fd37, %r24;
	add.f64 	%fd38, %fd37, 0d3FE0000000000000;
	ld.global.f64 	%fd39, [%rd3];
	mul.f64 	%fd40, %fd38, %fd39;
	st.global.f64 	[%rd1], %fd40;
	fma.rn.f64 	%fd41, %fd40, %fd40, 0d3FF0000000000000;
	div.rn.f64 	%fd42, %fd17, %fd41;
	ld.global.f64 	%fd43, [%rd2];
	add.f64 	%fd44, %fd43, %fd42;
	st.global.f64 	[%rd2], %fd44;
	add.s32 	%r27, %r24, %r2;
	setp.lt.s32 	%p6, %r27, %r12;
	@%p6 bra 	$L__BB0_5;
$L__BB0_6:
	ld.global.f64 	%fd45, [%rd3];
	ld.global.f64 	%fd46, [%rd2];
	mul.f64 	%fd47, %fd45, %fd46;
	st.global.f64 	[%rd2], %fd47;
	ret;

}


// ===== COMPILED SASS (sm_100) =====

	.target	sm_100

	.elftype	@"ET_EXEC"


//--------------------- .note.nv.tkinfo           --------------------------
	.section	.note.nv.tkinfo,"",@"SHT_NOTE"
	.sectionflags	@"SHF_NOTE_NV_TKINFO"
	.tkinfo
        /*0018*/ 	.word	0x00000002
        /*0030*/ 	.string	""
        /*0030*/ 	.string	"ptxas"
        /*0030*/ 	.string	"Cuda compilation tools, release 13.0, V13.0.88"
        /*0030*/ 	.string	"Build cuda_13.0.r13.0/compiler.36424714_0"
        /*0030*/ 	.string	"-arch sm_100 -m 64 "



//--------------------- .note.nv.cuinfo           --------------------------
	.section	.note.nv.cuinfo,"",@"SHT_NOTE"
	.sectionflags	@"SHF_NOTE_NV_CUINFO"
        /*0018*/ 	.short	0x0002
        /*001a*/ 	.short	0x0064
        /*001c*/ 	.short	0x0082
	.zero		2


//--------------------- .nv.info                  --------------------------
	.section	.nv.info,"",@"SHT_CUDA_INFO"
	.align	4


	//----- nvinfo : EIATTR_REGCOUNT
	.align		4
        /*0000*/ 	.byte	0x04, 0x2f
        /*0002*/ 	.short	(.L_1 - .L_0)
	.align		4
.L_0:
        /*0004*/ 	.word	index@(_Z6calcPIiPdS_S_)
        /*0008*/ 	.word	0x0000001a


	//----- nvinfo : EIATTR_FRAME_SIZE
	.align		4
.L_1:
        /*000c*/ 	.byte	0x04, 0x11
        /*000e*/ 	.short	(.L_3 - .L_2)
	.align		4
.L_2:
        /*0010*/ 	.word	index@($__internal_1_$__cuda_sm20_div_rn_f64_full)
        /*0014*/ 	.word	0x00000000


	//----- nvinfo : EIATTR_FRAME_SIZE
	.align		4
.L_3:
        /*0018*/ 	.byte	0x04, 0x11
        /*001a*/ 	.short	(.L_5 - .L_4)
	.align		4
.L_4:
        /*001c*/ 	.word	index@($__internal_0_$__cuda_sm20_dblrcp_rn_slowpath_v3)
        /*0020*/ 	.word	0x00000000


	//----- nvinfo : EIATTR_FRAME_SIZE
	.align		4
.L_5:
        /*0024*/ 	.byte	0x04, 0x11
        /*0026*/ 	.short	(.L_7 - .L_6)
	.align		4
.L_6:
        /*0028*/ 	.word	index@(_Z6calcPIiPdS_S_)
        /*002c*/ 	.word	0x00000000


	//----- nvinfo : EIATTR_MIN_STACK_SIZE
	.align		4
.L_7:
        /*0030*/ 	.byte	0x04, 0x12
        /*0032*/ 	.short	(.L_9 - .L_8)
	.align		4
.L_8:
        /*0034*/ 	.word	index@(_Z6calcPIiPdS_S_)
        /*0038*/ 	.word	0x00000000
.L_9:


//--------------------- .nv.compat                --------------------------
	.section	.nv.compat,"",@"SHT_CUDA_COMPAT_INFO"
	.align	4
        /*0000*/ 	.byte	0x02, 0x09, 0x00, 0x00, 0x02, 0x02, 0x01, 0x00, 0x02, 0x05, 0x05, 0x00, 0x03, 0x07, 0x01, 0x01
        /*0010*/ 	.byte	0x02, 0x03, 0x00, 0x00, 0x02, 0x06, 0x01, 0x00, 0x04, 0x0b, 0x08, 0x00, 0x01, 0x00, 0x00, 0x00
        /*0020*/ 	.byte	0x00, 0x00, 0x00, 0x00


//--------------------- .nv.info._Z6calcPIiPdS_S_ --------------------------
	.section	.nv.info._Z6calcPIiPdS_S_,"",@"SHT_CUDA_INFO"
	.sectionflags	@""
	.align	4


	//----- nvinfo : EIATTR_CUDA_API_VERSION
	.align		4
        /*0000*/ 	.byte	0x04, 0x37
        /*0002*/ 	.short	(.L_11 - .L_10)
.L_10:
        /*0004*/ 	.word	0x00000082


	//----- nvinfo : EIATTR_KPARAM_INFO
	.align		4
.L_11:
        /*0008*/ 	.byte	0x04, 0x17
        /*000a*/ 	.short	(.L_13 - .L_12)
.L_12:
        /*000c*/ 	.word	0x00000000
        /*0010*/ 	.short	0x0003
        /*0012*/ 	.short	0x0018
        /*0014*/ 	.byte	0x00, 0xf5, 0x21, 0x00


	//----- nvinfo : EIATTR_KPARAM_INFO
	.align		4
.L_13:
        /*0018*/ 	.byte	0x04, 0x17
        /*001a*/ 	.short	(.L_15 - .L_14)
.L_14:
        /*001c*/ 	.word	0x00000000
        /*0020*/ 	.short	0x0002
        /*0022*/ 	.short	0x0010
        /*0024*/ 	.byte	0x00, 0xf5, 0x21, 0x00


	//----- nvinfo : EIATTR_KPARAM_INFO
	.align		4
.L_15:
        /*0028*/ 	.byte	0x04, 0x17
        /*002a*/ 	.short	(.L_17 - .L_16)
.L_16:
        /*002c*/ 	.word	0x00000000
        /*0030*/ 	.short	0x0001
        /*0032*/ 	.short	0x0008
        /*0034*/ 	.byte	0x00, 0xf5, 0x21, 0x00


	//----- nvinfo : EIATTR_KPARAM_INFO
	.align		4
.L_17:
        /*0038*/ 	.byte	0x04, 0x17
        /*003a*/ 	.short	(.L_19 - .L_18)
.L_18:
        /*003c*/ 	.word	0x00000000
        /*0040*/ 	.short	0x0000
        /*0042*/ 	.short	0x0000
        /*0044*/ 	.byte	0x00, 0xf0, 0x11, 0x00


	//----- nvinfo : EIATTR_SPARSE_MMA_MASK
	.align		4
.L_19:
        /*0048*/ 	.byte	0x03, 0x50
        /*004a*/ 	.short	0x0000


	//----- nvinfo : EIATTR_MAXREG_COUNT
	.align		4
        /*004c*/ 	.byte	0x03, 0x1b
        /*004e*/ 	.short	0x00ff


	//----- nvinfo : EIATTR_MERCURY_ISA_VERSION
	.align		4
        /*0050*/ 	.byte	0x03, 0x5f
        /*0052*/ 	.short	0x0101


	//----- nvinfo : EIATTR_VRC_CTA_INIT_COUNT
	.align		4
        /*0054*/ 	.byte	0x02, 0x4a
	.zero		1
	.zero		1


	//----- nvinfo : EIATTR_EXIT_INSTR_OFFSETS
	.align		4
        /*0058*/ 	.byte	0x04, 0x1c
        /*005a*/ 	.short	(.L_21 - .L_20)


	//   ....[0]....
.L_20:
        /*005c*/ 	.word	0x00000f30


	//----- nvinfo : EIATTR_CRS_STACK_SIZE
	.align		4
.L_21:
        /*0060*/ 	.byte	0x04, 0x1e
        /*0062*/ 	.short	(.L_23 - .L_22)
.L_22:
        /*0064*/ 	.word	0x00000000


	//----- nvinfo : EIATTR_CBANK_PARAM_SIZE
	.align		4
.L_23:
        /*0068*/ 	.byte	0x03, 0x19
        /*006a*/ 	.short	0x0020


	//----- nvinfo : EIATTR_PARAM_CBANK
	.align		4
        /*006c*/ 	.byte	0x04, 0x0a
        /*006e*/ 	.short	(.L_25 - .L_24)
	.align		4
.L_24:
        /*0070*/ 	.word	index@(.nv.constant0._Z6calcPIiPdS_S_)
        /*0074*/ 	.short	0x0380
        /*0076*/ 	.short	0x0020


	//----- nvinfo : EIATTR_SW_WAR
	.align		4
.L_25:
        /*0078*/ 	.byte	0x04, 0x36
        /*007a*/ 	.short	(.L_27 - .L_26)
.L_26:
        /*007c*/ 	.word	0x00000008
.L_27:


//--------------------- .nv.callgraph             --------------------------
	.section	.nv.callgraph,"",@"SHT_CUDA_CALLGRAPH"
	.align	4
	.sectionentsize	8
	.align		4
        /*0000*/ 	.word	0x00000000
	.align		4
        /*0004*/ 	.word	0xffffffff
	.align		4
        /*0008*/ 	.word	0x00000000
	.align		4
        /*000c*/ 	.word	0xfffffffe
	.align		4
        /*0010*/ 	.word	0x00000000
	.align		4
        /*0014*/ 	.word	0xfffffffd
	.align		4
        /*0018*/ 	.word	0x00000000
	.align		4
        /*001c*/ 	.word	0xfffffffc


//--------------------- .text._Z6calcPIiPdS_S_    --------------------------
	.section	.text._Z6calcPIiPdS_S_,"ax",@progbits
	.align	128
        .global         _Z6calcPIiPdS_S_
        .type           _Z6calcPIiPdS_S_,@function
        .size           _Z6calcPIiPdS_S_,(.L_x_28 - _Z6calcPIiPdS_S_)
        .other          _Z6calcPIiPdS_S_,@"STO_CUDA_ENTRY STV_DEFAULT"
_Z6calcPIiPdS_S_:
.text._Z6calcPIiPdS_S_:
[----:B------:R-:W-:Y:S01]  /*0000*/  LDC R1, c[0x0][0x37c] ;  /* 0x0000df00ff017b82 */ /* 0x000fe20000000800 */
[----:B------:R-:W0:Y:S01]  /*0010*/  LDCU UR4, c[0x0][0x380] ;  /* 0x00007000ff0477ac */ /* 0x000e220008000800 */
[----:B------:R-:W1:Y:S01]  /*0020*/  S2R R20, SR_TID.X ;  /* 0x0000000000147919 */ /* 0x000e620000002100 */
[----:B------:R-:W2:Y:S01]  /*0030*/  LDCU UR6, c[0x0][0x360] ;  /* 0x00006c00ff0677ac */ /* 0x000ea20008000800 */
[----:B0-----:R-:W0:Y:S01]  /*0040*/  I2F.F64 R2, UR4 ;  /* 0x0000000400027d12 */ /* 0x001e220008201c00 */
[----:B------:R-:W3:Y:S07]  /*0050*/  LDCU.64 UR4, c[0x0][0x358] ;  /* 0x00006b00ff0477ac */ /* 0x000eee0008000a00 */
[----:B0-----:R-:W0:Y:S01]  /*0060*/  MUFU.RCP64H R5, R3 ;  /* 0x0000000300057308 */ /* 0x001e220000001800 */
[----:B------:R-:W-:-:S05]  /*0070*/  VIADD R4, R3, 0x300402 ;  /* 0x0030040203047836 */ /* 0x000fca0000000000 */
[----:B------:R-:W-:Y:S01]  /*0080*/  FSETP.GEU.AND P0, PT, |R4|, 5.8789094863358348022e-39, PT ;  /* 0x004004020400780b */ /* 0x000fe20003f0e200 */
[----:B0-----:R-:W-:-:S08]  /*0090*/  DFMA R6, -R2, R4, 1 ;  /* 0x3ff000000206742b */ /* 0x001fd00000000104 */
[----:B------:R-:W-:-:S08]  /*00a0*/  DFMA R6, R6, R6, R6 ;  /* 0x000000060606722b */ /* 0x000fd00000000006 */
[----:B------:R-:W-:-:S08]  /*00b0*/  DFMA R6, R4, R6, R4 ;  /* 0x000000060406722b */ /* 0x000fd00000000004 */
[----:B------:R-:W-:-:S08]  /*00c0*/  DFMA R8, -R2, R6, 1 ;  /* 0x3ff000000208742b */ /* 0x000fd00000000106 */
[----:B------:R-:W-:Y:S01]  /*00d0*/  DFMA R6, R6, R8, R6 ;  /* 0x000000080606722b */ /* 0x000fe20000000006 */
[----:B-123--:R-:W-:Y:S10]  /*00e0*/  @P0 BRA `(.L_x_0) ;  /* 0x0000000000100947 */ /* 0x00eff40003800000 */
[----:B------:R-:W-:-:S05]  /*00f0*/  LOP3.LUT R0, R3, 0x7fffffff, RZ, 0xc0, !PT ;  /* 0x7fffffff03007812 */ /* 0x000fca00078ec0ff */
[----:B------:R-:W-:Y:S01]  /*0100*/  VIADD R6, R0, 0xfff00000 ;  /* 0xfff0000000067836 */ /* 0x000fe20000000000 */
[----:B------:R-:W-:-:S07]  /*0110*/  MOV R0, 0x130 ;  /* 0x0000013000007802 */ /* 0x000fce0000000f00 */
[----:B------:R-:W-:Y:S05]  /*0120*/  CALL.REL.NOINC `($__internal_0_$__cuda_sm20_dblrcp_rn_slowpath_v3) ;  /* 0x0000000c00847944 */ /* 0x000fea0003c00000 */
.L_x_0:
[----:B------:R-:W0:Y:S01]  /*0130*/  LDC.64 R2, c[0x0][0x388] ;  /* 0x0000e200ff027b82 */ /* 0x000e220000000a00 */
[----:B------:R-:W1:Y:S01]  /*0140*/  LDCU UR7, c[0x0][0x380] ;  /* 0x00007000ff0777ac */ /* 0x000e620008000800 */
[----:B------:R-:W-:Y:S01]  /*0150*/  BSSY.RECONVERGENT B0, `(.L_x_1) ;  /* 0x00000d7000007945 */ /* 0x000fe20003800200 */
[----:B------:R-:W2:Y:S01]  /*0160*/  LDCU UR8, c[0x0][0x380] ;  /* 0x00007000ff0877ac */ /* 0x000ea20008000800 */
[----:B-1----:R-:W-:Y:S01]  /*0170*/  ISETP.GE.AND P0, PT, R20, UR7, PT ;  /* 0x0000000714007c0c */ /* 0x002fe2000bf06270 */
[----:B0-----:R0:W-:-:S12]  /*0180*/  STG.E.64 desc[UR4][R2.64], R6 ;  /* 0x0000000602007986 */ /* 0x0011d8000c101b04 */
[----:B--2---:R-:W-:Y:S05]  /*0190*/  @P0 BRA `(.L_x_2) ;  /* 0x0000000c00480947 */ /* 0x004fea0003800000 */
[----:B------:R-:W1:Y:S01]  /*01a0*/  I2F.U32.RP R4, UR6 ;  /* 0x0000000600047d06 */ /* 0x000e620008209000 */
[----:B------:R-:W-:Y:S01]  /*01b0*/  VIADD R0, R20, UR6 ;  /* 0x0000000614007c36 */ /* 0x000fe20008000000 */
[----:B------:R-:W-:Y:S01]  /*01c0*/  ISETP.NE.U32.AND P2, PT, RZ, UR6, PT ;  /* 0x00000006ff007c0c */ /* 0x000fe2000bf45070 */
[----:B------:R-:W-:Y:S03]  /*01d0*/  BSSY.RECONVERGENT B1, `(.L_x_3) ;  /* 0x0000042000017945 */ /* 0x000fe60003800200 */
[C---:B------:R-:W-:Y:S02]  /*01e0*/  ISETP.GE.U32.AND P0, PT, R0.reuse, UR7, PT ;  /* 0x0000000700007c0c */ /* 0x040fe4000bf06070 */
[----:B------:R-:W-:Y:S02]  /*01f0*/  VIMNMX.U32 R5, PT, PT, R0, UR7, !PT ;  /* 0x0000000700057c48 */ /* 0x000fe4000ffe0000 */
[----:B0-----:R-:W-:-:S04]  /*0200*/  SEL R7, RZ, 0x1, P0 ;  /* 0x00000001ff077807 */ /* 0x001fc80000000000 */
[----:B------:R-:W-:Y:S01]  /*0210*/  IADD3 R5, PT, PT, R5, -R0, -R7 ;  /* 0x8000000005057210 */ /* 0x000fe20007ffe807 */
[----:B-1----:R-:W0:Y:S02]  /*0220*/  MUFU.RCP R4, R4 ;  /* 0x0000000400047308 */ /* 0x002e240000001000 */
[----:B0-----:R-:W-:-:S06]  /*0230*/  VIADD R2, R4, 0xffffffe ;  /* 0x0ffffffe04027836 */ /* 0x001fcc0000000000 */
[----:B------:R0:W1:Y:S02]  /*0240*/  F2I.FTZ.U32.TRUNC.NTZ R3, R2 ;  /* 0x0000000200037305 */ /* 0x000064000021f000 */
[----:B0-----:R-:W-:Y:S02]  /*0250*/  IMAD.MOV.U32 R2, RZ, RZ, RZ ;  /* 0x000000ffff027224 */ /* 0x001fe400078e00ff */
[----:B-1----:R-:W-:-:S04]  /*0260*/  IMAD.MOV R9, RZ, RZ, -R3 ;  /* 0x000000ffff097224 */ /* 0x002fc800078e0a03 */
[----:B------:R-:W-:-:S04]  /*0270*/  IMAD R9, R9, UR6, RZ ;  /* 0x0000000609097c24 */ /* 0x000fc8000f8e02ff */
[----:B------:R-:W-:-:S04]  /*0280*/  IMAD.HI.U32 R4, R3, R9, R2 ;  /* 0x0000000903047227 */ /* 0x000fc800078e0002 */
[----:B------:R-:W-:Y:S02]  /*0290*/  IMAD.MOV.U32 R3, RZ, RZ, 0x40100000 ;  /* 0x40100000ff037424 */ /* 0x000fe400078e00ff */
[----:B------:R-:W-:-:S04]  /*02a0*/  IMAD.HI.U32 R4, R4, R5, RZ ;  /* 0x0000000504047227 */ /* 0x000fc800078e00ff */
[----:B------:R-:W-:-:S04]  /*02b0*/  IMAD.MOV R0, RZ, RZ, -R4 ;  /* 0x000000ffff007224 */ /* 0x000fc800078e0a04 */
[----:B------:R-:W-:-:S05]  /*02c0*/  IMAD R5, R0, UR6, R5 ;  /* 0x0000000600057c24 */ /* 0x000fca000f8e0205 */
[----:B------:R-:W-:-:S13]  /*02d0*/  ISETP.GE.U32.AND P0, PT, R5, UR6, PT ;  /* 0x0000000605007c0c */ /* 0x000fda000bf06070 */
[----:B------:R-:W-:Y:S01]  /*02e0*/  @P0 VIADD R5, R5, -UR6 ;  /* 0x8000000605050c36 */ /* 0x000fe20008000000 */
[----:B------:R-:W-:-:S04]  /*02f0*/  @P0 IADD3 R4, PT, PT, R4, 0x1, RZ ;  /* 0x0000000104040810 */ /* 0x000fc80007ffe0ff */
[----:B------:R-:W-:-:S13]  /*0300*/  ISETP.GE.U32.AND P1, PT, R5, UR6, PT ;  /* 0x0000000605007c0c */ /* 0x000fda000bf26070 */
[----:B------:R-:W-:Y:S01]  /*0310*/  @P1 VIADD R4, R4, 0x1 ;  /* 0x0000000104041836 */ /* 0x000fe20000000000 */
[----:B------:R-:W-:-:S05]  /*0320*/  @!P2 LOP3.LUT R4, RZ, UR6, RZ, 0x33, !PT ;  /* 0x00000006ff04ac12 */ /* 0x000fca000f8e33ff */
[----:B------:R-:W-:-:S05]  /*0330*/  IMAD.IADD R7, R7, 0x1, R4 ;  /* 0x0000000107077824 */ /* 0x000fca00078e0204 */
[----:B------:R-:W-:-:S04]  /*0340*/  LOP3.LUT R0, R7, 0x3, RZ, 0xc0, !PT ;  /* 0x0000000307007812 */ /* 0x000fc800078ec0ff */
[----:B------:R-:W-:-:S13]  /*0350*/  ISETP.NE.AND P0, PT, R0, 0x3, PT ;  /* 0x000000030000780c */ /* 0x000fda0003f05270 */
[----:B------:R-:W-:Y:S05]  /*0360*/  @!P0 BRA `(.L_x_4) ;  /* 0x0000000000a08947 */ /* 0x000fea0003800000 */
[----:B------:R-:W-:-:S05]  /*0370*/  VIADD R0, R7, 0x1 ;  /* 0x0000000107007836 */ /* 0x000fca0000000000 */
[----:B------:R-:W-:-:S05]  /*0380*/  LOP3.LUT R0, R0, 0x3, RZ, 0xc0, !PT ;  /* 0x0000000300007812 */ /* 0x000fca00078ec0ff */
[----:B------:R-:W-:-:S07]  /*0390*/  IMAD.MOV R6, RZ, RZ, -R0 ;  /* 0x000000ffff067224 */ /* 0x000fce00078e0a00 */
.L_x_7:
[----:B0-----:R-:W0:Y:S02]  /*03a0*/  LDC.64 R14, c[0x0][0x388] ;  /* 0x0000e200ff0e7b82 */ /* 0x001e240000000a00 */
[----:B0-----:R-:W2:Y:S01]  /*03b0*/  LDG.E.64 R10, desc[UR4][R14.64] ;  /* 0x000000040e0a7981 */ /* 0x001ea2000c1e1b00 */
[----:B------:R-:W0:Y:S01]  /*03c0*/  I2F.F64.U32 R4, R20 ;  /* 0x0000001400047312 */ /* 0x000e220000201800 */
[----:B------:R-:W-:Y:S01]  /*03d0*/  VIADD R6, R6, 0x1 ;  /* 0x0000000106067836 */ /* 0x000fe20000000000 */
[----:B------:R-:W-:Y:S04]  /*03e0*/  BSSY.RECONVERGENT B2, `(.L_x_5) ;  /* 0x000001a000027945 */ /* 0x000fe80003800200 */
[----:B------:R-:W-:Y:S01]  /*03f0*/  ISETP.NE.AND P1, PT, R6, RZ, PT ;  /* 0x000000ff0600720c */ /* 0x000fe20003f25270 */
[----:B0-----:R-:W-:-:S08]  /*0400*/  DADD R4, R4, 0.5 ;  /* 0x3fe0000004047429 */ /* 0x001fd00000000000 */
[----:B--2---:R-:W-:Y:S01]  /*0410*/  DMUL R10, R4, R10 ;  /* 0x0000000a040a7228 */ /* 0x004fe20000000000 */
[----:B------:R-:W-:-:S07]  /*0420*/  IMAD.MOV.U32 R4, RZ, RZ, 0x1 ;  /* 0x00000001ff047424 */ /* 0x000fce00078e00ff */
[----:B------:R-:W-:-:S06]  /*0430*/  DFMA R8, R10, R10, 1 ;  /* 0x3ff000000a08742b */ /* 0x000fcc000000000a */
[----:B------:R-:W0:Y:S02]  /*0440*/  MUFU.RCP64H R5, R9 ;  /* 0x0000000900057308 */ /* 0x000e240000001800 */
[----:B0-----:R-:W-:-:S08]  /*0450*/  DFMA R12, -R8, R4, 1 ;  /* 0x3ff00000080c742b */ /* 0x001fd00000000104 */
[----:B------:R-:W-:-:S08]  /*0460*/  DFMA R12, R12, R12, R12 ;  /* 0x0000000c0c0c722b */ /* 0x000fd0000000000c */
[----:B------:R-:W-:-:S08]  /*0470*/  DFMA R12, R4, R12, R4 ;  /* 0x0000000c040c722b */ /* 0x000fd00000000004 */
[----:B------:R-:W-:-:S08]  /*0480*/  DFMA R4, -R8, R12, 1 ;  /* 0x3ff000000804742b */ /* 0x000fd0000000010c */
[----:B------:R-:W-:Y:S01]  /*0490*/  DFMA R4, R12, R4, R12 ;  /* 0x000000040c04722b */ /* 0x000fe2000000000c */
[----:B------:R-:W0:Y:S07]  /*04a0*/  LDC.64 R12, c[0x0][0x390] ;  /* 0x0000e400ff0c7b82 */ /* 0x000e2e0000000a00 */
[----:B------:R-:W-:-:S08]  /*04b0*/  DMUL R14, R4, 4 ;  /* 0x40100000040e7828 */ /* 0x000fd00000000000 */
[----:B------:R-:W-:-:S08]  /*04c0*/  DFMA R16, -R8, R14, 4 ;  /* 0x401000000810742b */ /* 0x000fd0000000010e */
[----:B------:R-:W-:Y:S01]  /*04d0*/  DFMA R4, R4, R16, R14 ;  /* 0x000000100404722b */ /* 0x000fe2000000000e */
[----:B0-----:R0:W-:Y:S09]  /*04e0*/  STG.E.64 desc[UR4][R12.64], R10 ;  /* 0x0000000a0c007986 */ /* 0x0011f2000c101b04 */
[----:B------:R-:W-:-:S05]  /*04f0*/  FFMA R0, RZ, R9, R5 ;  /* 0x00000009ff007223 */ /* 0x000fca0000000005 */
[----:B------:R-:W-:-:S13]  /*0500*/  FSETP.GT.AND P0, PT, |R0|, 1.469367938527859385e-39, PT ;  /* 0x001000000000780b */ /* 0x000fda0003f04200 */
[----:B0-----:R-:W-:Y:S05]  /*0510*/  @P0 BRA `(.L_x_6) ;  /* 0x0000000000180947 */ /* 0x001fea0003800000 */
[----:B------:R-:W-:Y:S01]  /*0520*/  MOV R10, R8 ;  /* 0x00000008000a7202 */ /* 0x000fe20000000f00 */
[----:B------:R-:W-:Y:S01]  /*0530*/  IMAD.MOV.U32 R11, RZ, RZ, R9 ;  /* 0x000000ffff0b7224 */ /* 0x000fe200078e0009 */
[----:B------:R-:W-:-:S07]  /*0540*/  MOV R0, 0x560 ;  /* 0x0000056000007802 */ /* 0x000fce0000000f00 */
[----:B------:R-:W-:Y:S05]  /*0550*/  CALL.REL.NOINC `($__internal_1_$__cuda_sm20_div_rn_f64_full) ;  /* 0x0000000c00187944 */ /* 0x000fea0003c00000 */
[----:B------:R-:W-:Y:S02]  /*0560*/  IMAD.MOV.U32 R4, RZ, RZ, R8 ;  /* 0x000000ffff047224 */ /* 0x000fe400078e0008 */
[----:B------:R-:W-:-:S07]  /*0570*/  IMAD.MOV.U32 R5, RZ, RZ, R9 ;  /* 0x000000ffff057224 */ /* 0x000fce00078e0009 */
.L_x_6:
[----:B------:R-:W-:Y:S05]  /*0580*/  BSYNC.RECONVERGENT B2 ;  /* 0x0000000000027941 */ /* 0x000fea0003800200 */
.L_x_5:
[----:B------:R-:W0:Y:S02]  /*0590*/  LDC.64 R8, c[0x0][0x398] ;  /* 0x0000e600ff087b82 */ /* 0x000e240000000a00 */
[----:B0-----:R-:W2:Y:S01]  /*05a0*/  LDG.E.64 R10, desc[UR4][R8.64] ;  /* 0x00000004080a7981 */ /* 0x001ea2000c1e1b00 */
[----:B------:R-:W-:Y:S01]  /*05b0*/  VIADD R20, R20, UR6 ;  /* 0x0000000614147c36 */ /* 0x000fe20008000000 */
[----:B--2---:R-:W-:-:S07]  /*05c0*/  DADD R10, R10, R4 ;  /* 0x000000000a0a7229 */ /* 0x004fce0000000004 */
[----:B------:R0:W-:Y:S01]  /*05d0*/  STG.E.64 desc[UR4][R8.64], R10 ;  /* 0x0000000a08007986 */ /* 0x0001e2000c101b04 */
[----:B------:R-:W-:Y:S05]  /*05e0*/  @P1 BRA `(.L_x_7) ;  /* 0xfffffffc006c1947 */ /* 0x000fea000383ffff */
.L_x_4:
[----:B------:R-:W-:Y:S05]  /*05f0*/  BSYNC.RECONVERGENT B1 ;  /* 0x0000000000017941 */ /* 0x000fea0003800200 */
.L_x_3:
[----:B------:R-:W-:-:S13]  /*0600*/  ISETP.GE.U32.AND P0, PT, R7, 0x3, PT ;  /* 0x000000030700780c */ /* 0x000fda0003f06070 */
[----:B------:R-:W-:Y:S05]  /*0610*/  @!P0 BRA `(.L_x_2) ;  /* 0x0000000800288947 */ /* 0x000fea0003800000 */
.L_x_16:
[----:B------:R-:W0:Y:S02]  /*0620*/  LDC.64 R12, c[0x0][0x388] ;  /* 0x0000e200ff0c7b82 */ /* 0x000e240000000a00 */
[----:B01----:R-:W2:Y:S01]  /*0630*/  LDG.E.64 R8, desc[UR4][R12.64] ;  /* 0x000000040c087981 */ /* 0x003ea2000c1e1b00 */
[----:B------:R-:W0:Y:S05]  /*0640*/  I2F.F64.U32 R4, R20 ;  /* 0x0000001400047312 */ /* 0x000e2a0000201800 */
[----:B------:R-:W1:Y:S01]  /*0650*/  LDC.64 R14, c[0x0][0x390] ;  /* 0x0000e400ff0e7b82 */ /* 0x000e620000000a00 */
[----:B------:R-:W-:Y:S01]  /*0660*/  BSSY.RECONVERGENT B1, `(.L_x_8) ;  /* 0x0000018000017945 */ /* 0x000fe20003800200 */
[----:B0-----:R-:W-:-:S08]  /*0670*/  DADD R4, R4, 0.5 ;  /* 0x3fe0000004047429 */ /* 0x001fd00000000000 */
[----:B--2---:R-:W-:Y:S01]  /*0680*/  DMUL R8, R4, R8 ;  /* 0x0000000804087228 */ /* 0x004fe20000000000 */
[----:B------:R-:W-:-:S06]  /*0690*/  IMAD.MOV.U32 R4, RZ, RZ, 0x1 ;  /* 0x00000001ff047424 */ /* 0x000fcc00078e00ff */
[----:B-1----:R0:W-:Y:S01]  /*06a0*/  STG.E.64 desc[UR4][R14.64], R8 ;  /* 0x000000080e007986 */ /* 0x0021e2000c101b04 */
[----:B------:R-:W-:-:S06]  /*06b0*/  DFMA R6, R8, R8, 1 ;  /* 0x3ff000000806742b */ /* 0x000fcc0000000008 */
[----:B------:R-:W1:Y:S02]  /*06c0*/  MUFU.RCP64H R5, R7 ;  /* 0x0000000700057308 */ /* 0x000e640000001800 */
[----:B-1----:R-:W-:-:S08]  /*06d0*/  DFMA R10, -R6, R4, 1 ;  /* 0x3ff00000060a742b */ /* 0x002fd00000000104 */
[----:B------:R-:W-:-:S08]  /*06e0*/  DFMA R10, R10, R10, R10 ;  /* 0x0000000a0a0a722b */ /* 0x000fd0000000000a */
[----:B------:R-:W-:-:S08]  /*06f0*/  DFMA R10, R4, R10, R4 ;  /* 0x0000000a040a722b */ /* 0x000fd00000000004 */
[----:B------:R-:W-:-:S08]  /*0700*/  DFMA R4, -R6, R10, 1 ;  /* 0x3ff000000604742b */ /* 0x000fd0000000010a */
[----:B------:R-:W-:-:S08]  /*0710*/  DFMA R4, R10, R4, R10 ;  /* 0x000000040a04722b */ /* 0x000fd0000000000a */
[----:B------:R-:W-:-:S08]  /*0720*/  DMUL R10, R4, 4 ;  /* 0x40100000040a7828 */ /* 0x000fd00000000000 */
[----:B------:R-:W-:-:S08]  /*0730*/  DFMA R12, -R6, R10, 4 ;  /* 0x40100000060c742b */ /* 0x000fd0000000010a */
[----:B------:R-:W-:-:S10]  /*0740*/  DFMA R4, R4, R12, R10 ;  /* 0x0000000c0404722b */ /* 0x000fd4000000000a */
[----:B------:R-:W-:-:S05]  /*0750*/  FFMA R0, RZ, R7, R5 ;  /* 0x00000007ff007223 */ /* 0x000fca0000000005 */
[----:B------:R-:W-:-:S13]  /*0760*/  FSETP.GT.AND P0, PT, |R0|, 1.469367938527859385e-39, PT ;  /* 0x001000000000780b */ /* 0x000fda0003f04200 */
[----:B0-----:R-:W-:Y:S05]  /*0770*/  @P0 BRA `(.L_x_9) ;  /* 0x0000000000180947 */ /* 0x001fea0003800000 */
[----:B------:R-:W-:Y:S01]  /*0780*/  IMAD.MOV.U32 R10, RZ, RZ, R6 ;  /* 0x000000ffff0a7224 */ /* 0x000fe200078e0006 */
[----:B------:R-:W-:Y:S01]  /*0790*/  MOV R0, 0x7c0 ;  /* 0x000007c000007802 */ /* 0x000fe20000000f00 */
[----:B------:R-:W-:-:S07]  /*07a0*/  IMAD.MOV.U32 R11, RZ, RZ, R7 ;  /* 0x000000ffff0b7224 */ /* 0x000fce00078e0007 */
[----:B------:R-:W-:Y:S05]  /*07b0*/  CALL.REL.NOINC `($__internal_1_$__cuda_sm20_div_rn_f64_full) ;  /* 0x0000000800807944 */ /* 0x000fea0003c00000 */
[----:B------:R-:W-:Y:S01]  /*07c0*/  MOV R4, R8 ;  /* 0x0000000800047202 */ /* 0x000fe20000000f00 */
[----:B------:R-:W-:-:S07]  /*07d0*/  IMAD.MOV.U32 R5, RZ, RZ, R9 ;  /* 0x000000ffff057224 */ /* 0x000fce00078e0009 */
.L_x_9:
[----:B------:R-:W-:Y:S05]  /*07e0*/  BSYNC.RECONVERGENT B1 ;  /* 0x0000000000017941 */ /* 0x000fea0003800200 */
.L_x_8:
[----:B------:R-:W0:Y:S02]  /*07f0*/  LDC.64 R14, c[0x0][0x398] ;  /* 0x0000e600ff0e7b82 */ /* 0x000e240000000a00 */
[----:B0-----:R-:W2:Y:S06]  /*0800*/  LDG.E.64 R6, desc[UR4][R14.64] ;  /* 0x000000040e067981 */ /* 0x001eac000c1e1b00 */
[----:B------:R-:W0:Y:S01]  /*0810*/  LDC.64 R16, c[0x0][0x388] ;  /* 0x0000e200ff107b82 */ /* 0x000e220000000a00 */
[----:B------:R-:W-:Y:S01]  /*0820*/  VIADD R20, R20, UR6 ;  /* 0x0000000614147c36 */ /* 0x000fe20008000000 */
[----:B--2---:R-:W-:-:S07]  /*0830*/  DADD R4, R6, R4 ;  /* 0x0000000006047229 */ /* 0x004fce0000000004 */
[----:B------:R1:W-:Y:S04]  /*0840*/  STG.E.64 desc[UR4][R14.64], R4 ;  /* 0x000000040e007986 */ /* 0x0003e8000c101b04 */
[----:B0-----:R-:W2:Y:S01]  /*0850*/  LDG.E.64 R8, desc[UR4][R16.64] ;  /* 0x0000000410087981 */ /* 0x001ea2000c1e1b00 */
[----:B------:R-:W0:Y:S01]  /*0860*/  I2F.F64.U32 R6, R20 ;  /* 0x0000001400067312 */ /* 0x000e220000201800 */
[----:B------:R-:W-:Y:S01]  /*0870*/  IMAD.MOV.U32 R10, RZ, RZ, 0x1 ;  /* 0x00000001ff0a7424 */ /* 0x000fe200078e00ff */
[----:B------:R-:W-:Y:S01]  /*0880*/  BSSY.RECONVERGENT B1, `(.L_x_10) ;  /* 0x0000018000017945 */ /* 0x000fe20003800200 */
[----:B-1----:R-:W1:Y:S01]  /*0890*/  LDC.64 R14, c[0x0][0x390] ;  /* 0x0000e400ff0e7b82 */ /* 0x002e620000000a00 */
[----:B0-----:R-:W-:-:S08]  /*08a0*/  DADD R6, R6, 0.5 ;  /* 0x3fe0000006067429 */ /* 0x001fd00000000000 */
[----:B--2---:R-:W-:-:S07]  /*08b0*/  DMUL R8, R6, R8 ;  /* 0x0000000806087228 */ /* 0x004fce0000000000 */
        /* <DEDUP_REMOVED lines=18> */
[----:B------:R-:W-:Y:S02]  /*09e0*/  IMAD.MOV.U32 R4, RZ, RZ, R8 ;  /* 0x000000ffff047224 */ /* 0x000fe400078e0008 */
[----:B------:R-:W-:-:S07]  /*09f0*/  IMAD.MOV.U32 R5, RZ, RZ, R9 ;  /* 0x000000ffff057224 */ /* 0x000fce00078e0009 */
.L_x_11:
[----:B------:R-:W-:Y:S05]  /*0a00*/  BSYNC.RECONVERGENT B1 ;  /* 0x0000000000017941 */ /* 0x000fea0003800200 */
.L_x_10:
[----:B------:R-:W0:Y:S02]  /*0a10*/  LDC.64 R14, c[0x0][0x398] ;  /* 0x0000e600ff0e7b82 */ /* 0x000e240000000a00 */
[----:B0-----:R-:W2:Y:S06]  /*0a20*/  LDG.E.64 R6, desc[UR4][R14.64] ;  /* 0x000000040e067981 */ /* 0x001eac000c1e1b00 */
[----:B------:R-:W0:Y:S01]  /*0a30*/  LDC.64 R16, c[0x0][0x388] ;  /* 0x0000e200ff107b82 */ /* 0x000e220000000a00 */
[----:B------:R-:W-:Y:S01]  /*0a40*/  IADD3 R20, PT, PT, R20, UR6, RZ ;  /* 0x0000000614147c10 */ /* 0x000fe2000fffe0ff */
        /* <DEDUP_REMOVED lines=29> */
.L_x_13:
[----:B------:R-:W-:Y:S05]  /*0c20*/  BSYNC.RECONVERGENT B1 ;  /* 0x0000000000017941 */ /* 0x000fea0003800200 */
.L_x_12:
        /* <DEDUP_REMOVED lines=33> */
.L_x_15:
[----:B------:R-:W-:Y:S05]  /*0e40*/  BSYNC.RECONVERGENT B1 ;  /* 0x0000000000017941 */ /* 0x000fea0003800200 */
.L_x_14:
[----:B------:R-:W0:Y:S02]  /*0e50*/  LDC.64 R8, c[0x0][0x398] ;  /* 0x0000e600ff087b82 */ /* 0x000e240000000a00 */
[----:B0-----:R-:W2:Y:S01]  /*0e60*/  LDG.E.64 R6, desc[UR4][R8.64] ;  /* 0x0000000408067981 */ /* 0x001ea2000c1e1b00 */
[----:B------:R-:W-:-:S05]  /*0e70*/  VIADD R20, R20, UR6 ;  /* 0x0000000614147c36 */ /* 0x000fca0008000000 */
[----:B------:R-:W-:Y:S01]  /*0e80*/  ISETP.GE.AND P0, PT, R20, UR8, PT ;  /* 0x0000000814007c0c */ /* 0x000fe2000bf06270 */
[----:B--2---:R-:W-:-:S07]  /*0e90*/  DADD R6, R6, R4 ;  /* 0x0000000006067229 */ /* 0x004fce0000000004 */
[----:B------:R1:W-:Y:S05]  /*0ea0*/  STG.E.64 desc[UR4][R8.64], R6 ;  /* 0x0000000608007986 */ /* 0x0003ea000c101b04 */
[----:B------:R-:W-:Y:S05]  /*0eb0*/  @!P0 BRA `(.L_x_16) ;  /* 0xfffffff400d88947 */ /* 0x000fea000383ffff */
.L_x_2:
[----:B------:R-:W-:Y:S05]  /*0ec0*/  BSYNC.RECONVERGENT B0 ;  /* 0x0000000000007941 */ /* 0x000fea0003800200 */
.L_x_1:
[----:B01----:R-:W0:Y:S08]  /*0ed0*/  LDC.64 R6, c[0x0][0x388] ;  /* 0x0000e200ff067b82 */ /* 0x003e300000000a00 */
[----:B------:R-:W1:Y:S01]  /*0ee0*/  LDC.64 R8, c[0x0][0x398] ;  /* 0x0000e600ff087b82 */ /* 0x000e620000000a00 */
[----:B0-----:R-:W2:Y:S04]  /*0ef0*/  LDG.E.64 R2, desc[UR4][R6.64] ;  /* 0x0000000406027981 */ /* 0x001ea8000c1e1b00 */
[----:B-1----:R-:W2:Y:S02]  /*0f00*/  LDG.E.64 R4, desc[UR4][R8.64] ;  /* 0x0000000408047981 */ /* 0x002ea4000c1e1b00 */
[----:B--2---:R-:W-:-:S07]  /*0f10*/  DMUL R2, R2, R4 ;  /* 0x0000000402027228 */ /* 0x004fce0000000000 */
[----:B------:R-:W-:Y:S01]  /*0f20*/  STG.E.64 desc[UR4][R8.64], R2 ;  /* 0x0000000208007986 */ /* 0x000fe2000c101b04 */
[----:B------:R-:W-:Y:S05]  /*0f30*/  EXIT ;  /* 0x000000000000794d */ /* 0x000fea0003800000 */
        .weak           $__internal_0_$__cuda_sm20_dblrcp_rn_slowpath_v3
        .type           $__internal_0_$__cuda_sm20_dblrcp_rn_slowpath_v3,@function
        .size           $__internal_0_$__cuda_sm20_dblrcp_rn_slowpath_v3,($__internal_1_$__cuda_sm20_div_rn_f64_full - $__internal_0_$__cuda_sm20_dblrcp_rn_slowpath_v3)
$__internal_0_$__cuda_sm20_dblrcp_rn_slowpath_v3:
[----:B------:R-:W-:-:S14]  /*0f40*/  DSETP.GTU.AND P0, PT, |R2|, +INF , PT ;  /* 0x7ff000000200742a */ /* 0x000fdc0003f0c200 */
[----:B------:R-:W-:Y:S05]  /*0f50*/  @P0 BRA `(.L_x_17) ;  /* 0x00000000007c0947 */ /* 0x000fea0003800000 */
[----:B------:R-:W-:-:S05]  /*0f60*/  LOP3.LUT R7, R3, 0x7fffffff, RZ, 0xc0, !PT ;  /* 0x7fffffff03077812 */ /* 0x000fca00078ec0ff */
[----:B------:R-:W-:-:S05]  /*0f70*/  VIADD R4, R7, 0xffffffff ;  /* 0xffffffff07047836 */ /* 0x000fca0000000000 */
[----:B------:R-:W-:-:S13]  /*0f80*/  ISETP.GE.U32.AND P0, PT, R4, 0x7fefffff, PT ;  /* 0x7fefffff0400780c */ /* 0x000fda0003f06070 */
[----:B------:R-:W-:Y:S01]  /*0f90*/  @P0 LOP3.LUT R5, R3, 0x7ff00000, RZ, 0x3c, !PT ;  /* 0x7ff0000003050812 */ /* 0x000fe200078e3cff */
[----:B------:R-:W-:Y:S01]  /*0fa0*/  @P0 IMAD.MOV.U32 R4, RZ, RZ, RZ ;  /* 0x000000ffff040224 */ /* 0x000fe200078e00ff */
[----:B------:R-:W-:Y:S06]  /*0fb0*/  @P0 BRA `(.L_x_18) ;  /* 0x00000000006c0947 */ /* 0x000fec0003800000 */
[----:B------:R-:W-:-:S13]  /*0fc0*/  ISETP.GE.U32.AND P0, PT, R7, 0x1000001, PT ;  /* 0x010000010700780c */ /* 0x000fda0003f06070 */
[----:B------:R-:W-:Y:S05]  /*0fd0*/  @!P0 BRA `(.L_x_19) ;  /* 0x0000000000348947 */ /* 0x000fea0003800000 */
[----:B------:R-:W-:Y:S01]  /*0fe0*/  IADD3 R5, PT, PT, R3, -0x3fe00000, RZ ;  /* 0xc020000003057810 */ /* 0x000fe20007ffe0ff */
[----:B------:R-:W-:-:S03]  /*0ff0*/  IMAD.MOV.U32 R4, RZ, RZ, R2 ;  /* 0x000000ffff047224 */ /* 0x000fc600078e0002 */
[----:B------:R-:W0:Y:S03]  /*1000*/  MUFU.RCP64H R7, R5 ;  /* 0x0000000500077308 */ /* 0x000e260000001800 */
[----:B0-----:R-:W-:-:S08]  /*1010*/  DFMA R8, -R4, R6, 1 ;  /* 0x3ff000000408742b */ /* 0x001fd00000000106 */
[----:B------:R-:W-:-:S08]  /*1020*/  DFMA R8, R8, R8, R8 ;  /* 0x000000080808722b */ /* 0x000fd00000000008 */
[----:B------:R-:W-:-:S08]  /*1030*/  DFMA R8, R6, R8, R6 ;  /* 0x000000080608722b */ /* 0x000fd00000000006 */
[----:B------:R-:W-:-:S08]  /*1040*/  DFMA R6, -R4, R8, 1 ;  /* 0x3ff000000406742b */ /* 0x000fd00000000108 */
[----:B------:R-:W-:-:S08]  /*1050*/  DFMA R6, R8, R6, R8 ;  /* 0x000000060806722b */ /* 0x000fd00000000008 */
[----:B------:R-:W-:-:S08]  /*1060*/  DMUL R6, R6, 2.2250738585072013831e-308 ;  /* 0x0010000006067828 */ /* 0x000fd00000000000 */
[----:B------:R-:W-:-:S08]  /*1070*/  DFMA R2, -R2, R6, 1 ;  /* 0x3ff000000202742b */ /* 0x000fd00000000106 */
[----:B------:R-:W-:-:S08]  /*1080*/  DFMA R2, R2, R2, R2 ;  /* 0x000000020202722b */ /* 0x000fd00000000002 */
[----:B------:R-:W-:Y:S01]  /*1090*/  DFMA R4, R6, R2, R6 ;  /* 0x000000020604722b */ /* 0x000fe20000000006 */
[----:B------:R-:W-:Y:S10]  /*10a0*/  BRA `(.L_x_18) ;  /* 0x0000000000307947 */ /* 0x000ff40003800000 */
.L_x_19:
[----:B------:R-:W-:Y:S01]  /*10b0*/  DMUL R2, R2, 8.11296384146066816958e+31 ;  /* 0x4690000002027828 */ /* 0x000fe20000000000 */
[----:B------:R-:W-:-:S05]  /*10c0*/  IMAD.MOV.U32 R4, RZ, RZ, R6 ;  /* 0x000000ffff047224 */ /* 0x000fca00078e0006 */
[----:B------:R-:W0:Y:S02]  /*10d0*/  MUFU.RCP64H R5, R3 ;  /* 0x0000000300057308 */ /* 0x000e240000001800 */
[----:B0-----:R-:W-:-:S08]  /*10e0*/  DFMA R6, -R2, R4, 1 ;  /* 0x3ff000000206742b */ /* 0x001fd00000000104 */
[----:B------:R-:W-:-:S08]  /*10f0*/  DFMA R6, R6, R6, R6 ;  /* 0x000000060606722b */ /* 0x000fd00000000006 */
[----:B------:R-:W-:-:S08]  /*1100*/  DFMA R6, R4, R6, R4 ;  /* 0x000000060406722b */ /* 0x000fd00000000004 */
[----:B------:R-:W-:-:S08]  /*1110*/  DFMA R4, -R2, R6, 1 ;  /* 0x3ff000000204742b */ /* 0x000fd00000000106 */
[----:B------:R-:W-:-:S08]  /*1120*/  DFMA R4, R6, R4, R6 ;  /* 0x000000040604722b */ /* 0x000fd00000000006 */
[----:B------:R-:W-:Y:S01]  /*1130*/  DMUL R4, R4, 8.11296384146066816958e+31 ;  /* 0x4690000004047828 */ /* 0x000fe20000000000 */
[----:B------:R-:W-:Y:S10]  /*1140*/  BRA `(.L_x_18) ;  /* 0x0000000000087947 */ /* 0x000ff40003800000 */
.L_x_17:
[----:B------:R-:W-:Y:S01]  /*1150*/  LOP3.LUT R5, R3, 0x80000, RZ, 0xfc, !PT ;  /* 0x0008000003057812 */ /* 0x000fe200078efcff */
[----:B------:R-:W-:-:S07]  /*1160*/  IMAD.MOV.U32 R4, RZ, RZ, R2 ;  /* 0x000000ffff047224 */ /* 0x000fce00078e0002 */
.L_x_18:
[----:B------:R-:W-:Y:S01]  /*1170*/  IMAD.MOV.U32 R2, RZ, RZ, R0 ;  /* 0x000000ffff027224 */ /* 0x000fe200078e0000 */
[----:B------:R-:W-:Y:S01]  /*1180*/  MOV R3, 0x0 ;  /* 0x0000000000037802 */ /* 0x000fe20000000f00 */
[----:B------:R-:W-:Y:S02]  /*1190*/  IMAD.MOV.U32 R6, RZ, RZ, R4 ;  /* 0x000000ffff067224 */ /* 0x000fe400078e0004 */
[----:B------:R-:W-:Y:S01]  /*11a0*/  IMAD.MOV.U32 R7, RZ, RZ, R5 ;  /* 0x000000ffff077224 */ /* 0x000fe200078e0005 */
[----:B------:R-:W-:Y:S06]  /*11b0*/  RET.REL.NODEC R2 `(_Z6calcPIiPdS_S_) ;  /* 0xffffffec02907950 */ /* 0x000fec0003c3ffff */
        .weak           $__internal_1_$__cuda_sm20_div_rn_f64_full
        .type           $__internal_1_$__cuda_sm20_div_rn_f64_full,@function
        .size           $__internal_1_$__cuda_sm20_div_rn_f64_full,(.L_x_28 - $__internal_1_$__cuda_sm20_div_rn_f64_full)
$__internal_1_$__cuda_sm20_div_rn_f64_full:
[C---:B------:R-:W-:Y:S01]  /*11c0*/  FSETP.GEU.AND P0, PT, |R11|.reuse, 1.469367938527859385e-39, PT ;  /* 0x001000000b00780b */ /* 0x040fe20003f0e200 */
[----:B------:R-:W-:Y:S01]  /*11d0*/  IMAD.MOV.U32 R14, RZ, RZ, 0x1 ;  /* 0x00000001ff0e7424 */ /* 0x000fe200078e00ff */
[C---:B------:R-:W-:Y:S01]  /*11e0*/  LOP3.LUT R8, R11.reuse, 0x800fffff, RZ, 0xc0, !PT ;  /* 0x800fffff0b087812 */ /* 0x040fe200078ec0ff */
[----:B------:R-:W-:Y:S01]  /*11f0*/  IMAD.MOV.U32 R12, RZ, RZ, R2 ;  /* 0x000000ffff0c7224 */ /* 0x000fe200078e0002 */
[----:B------:R-:W-:Y:S02]  /*1200*/  LOP3.LUT R19, R11, 0x7ff00000, RZ, 0xc0, !PT ;  /* 0x7ff000000b137812 */ /* 0x000fe400078ec0ff */
[----:B------:R-:W-:Y:S01]  /*1210*/  LOP3.LUT R9, R8, 0x3ff00000, RZ, 0xfc, !PT ;  /* 0x3ff0000008097812 */ /* 0x000fe200078efcff */
[----:B------:R-:W-:-:S06]  /*1220*/  IMAD.MOV.U32 R8, RZ, RZ, R10 ;  /* 0x000000ffff087224 */ /* 0x000fcc00078e000a */
[----:B------:R-:W-:-:S06]  /*1230*/  @!P0 DMUL R8, R10, 8.98846567431157953865e+307 ;  /* 0x7fe000000a088828 */ /* 0x000fcc0000000000 */
[----:B------:R-:W0:Y:S02]  /*1240*/  MUFU.RCP64H R15, R9 ;  /* 0x00000009000f7308 */ /* 0x000e240000001800 */
[----:B0-----:R-:W-:-:S08]  /*1250*/  DFMA R4, R14, -R8, 1 ;  /* 0x3ff000000e04742b */ /* 0x001fd00000000808 */
[----:B------:R-:W-:-:S08]  /*1260*/  DFMA R4, R4, R4, R4 ;  /* 0x000000040404722b */ /* 0x000fd00000000004 */
[----:B------:R-:W-:Y:S01]  /*1270*/  DFMA R14, R14, R4, R14 ;  /* 0x000000040e0e722b */ /* 0x000fe2000000000e */
[----:B------:R-:W-:Y:S01]  /*1280*/  LOP3.LUT R4, R3, 0x7ff00000, RZ, 0xc0, !PT ;  /* 0x7ff0000003047812 */ /* 0x000fe200078ec0ff */
[----:B------:R-:W-:-:S03]  /*1290*/  IMAD.MOV.U32 R5, RZ, RZ, 0x1ca00000 ;  /* 0x1ca00000ff057424 */ /* 0x000fc600078e00ff */
[----:B------:R-:W-:Y:S01]  /*12a0*/  ISETP.GE.U32.AND P2, PT, R4, R19, PT ;  /* 0x000000130400720c */ /* 0x000fe20003f46070 */
[----:B------:R-:W-:Y:S02]  /*12b0*/  IMAD.MOV.U32 R21, RZ, RZ, R4 ;  /* 0x000000ffff157224 */ /* 0x000fe400078e0004 */
[----:B------:R-:W-:Y:S01]  /*12c0*/  DFMA R16, R14, -R8, 1 ;  /* 0x3ff000000e10742b */ /* 0x000fe20000000808 */
[----:B------:R-:W-:Y:S02]  /*12d0*/  SEL R13, R5, 0x63400000, !P2 ;  /* 0x63400000050d7807 */ /* 0x000fe40005000000 */
[----:B------:R-:W-:Y:S02]  /*12e0*/  FSETP.GEU.AND P2, PT, |R3|, 1.469367938527859385e-39, PT ;  /* 0x001000000300780b */ /* 0x000fe40003f4e200 */
[----:B------:R-:W-:-:S03]  /*12f0*/  LOP3.LUT R13, R13, 0x800fffff, R3, 0xf8, !PT ;  /* 0x800fffff0d0d7812 */ /* 0x000fc600078ef803 */
[----:B------:R-:W-:-:S08]  /*1300*/  DFMA R14, R14, R16, R14 ;  /* 0x000000100e0e722b */ /* 0x000fd0000000000e */
[----:B------:R-:W-:Y:S05]  /*1310*/  @P2 BRA `(.L_x_20) ;  /* 0x0000000000202947 */ /* 0x000fea0003800000 */
[----:B------:R-:W-:Y:S01]  /*1320*/  LOP3.LUT R17, R11, 0x7ff00000, RZ, 0xc0, !PT ;  /* 0x7ff000000b117812 */ /* 0x000fe200078ec0ff */
[----:B------:R-:W-:-:S03]  /*1330*/  IMAD.MOV.U32 R16, RZ, RZ, RZ ;  /* 0x000000ffff107224 */ /* 0x000fc600078e00ff */
[----:B------:R-:W-:-:S04]  /*1340*/  ISETP.GE.U32.AND P2, PT, R4, R17, PT ;  /* 0x000000110400720c */ /* 0x000fc80003f46070 */
[----:B------:R-:W-:-:S04]  /*1350*/  SEL R17, R5, 0x63400000, !P2 ;  /* 0x6340000005117807 */ /* 0x000fc80005000000 */
[----:B------:R-:W-:-:S04]  /*1360*/  LOP3.LUT R17, R17, 0x80000000, R3, 0xf8, !PT ;  /* 0x8000000011117812 */ /* 0x000fc800078ef803 */
[----:B------:R-:W-:-:S06]  /*1370*/  LOP3.LUT R17, R17, 0x100000, RZ, 0xfc, !PT ;  /* 0x0010000011117812 */ /* 0x000fcc00078efcff */
[----:B------:R-:W-:-:S10]  /*1380*/  DFMA R12, R12, 2, -R16 ;  /* 0x400000000c0c782b */ /* 0x000fd40000000810 */
[----:B------:R-:W-:-:S07]  /*1390*/  LOP3.LUT R21, R13, 0x7ff00000, RZ, 0xc0, !PT ;  /* 0x7ff000000d157812 */ /* 0x000fce00078ec0ff */
.L_x_20:
[----:B------:R-:W-:Y:S01]  /*13a0*/  MOV R22, R19 ;  /* 0x0000001300167202 */ /* 0x000fe20000000f00 */
[----:B------:R-:W-:Y:S01]  /*13b0*/  VIADD R23, R21, 0xffffffff ;  /* 0xffffffff15177836 */ /* 0x000fe20000000000 */
[----:B------:R-:W-:Y:S01]  /*13c0*/  @!P0 LOP3.LUT R22, R9, 0x7ff00000, RZ, 0xc0, !PT ;  /* 0x7ff0000009168812 */ /* 0x000fe200078ec0ff */
[----:B------:R-:W-:Y:S01]  /*13d0*/  DMUL R16, R14, R12 ;  /* 0x0000000c0e107228 */ /* 0x000fe20000000000 */
[----:B------:R-:W-:Y:S02]  /*13e0*/  BSSY.RECONVERGENT B3, `(.L_x_21) ;  /* 0x0000037000037945 */ /* 0x000fe40003800200 */
[----:B------:R-:W-:Y:S01]  /*13f0*/  ISETP.GT.U32.AND P0, PT, R23, 0x7feffffe, PT ;  /* 0x7feffffe1700780c */ /* 0x000fe20003f04070 */
[----:B------:R-:W-:-:S04]  /*1400*/  VIADD R23, R22, 0xffffffff ;  /* 0xffffffff16177836 */ /* 0x000fc80000000000 */
[----:B------:R-:W-:Y:S01]  /*1410*/  DFMA R18, R16, -R8, R12 ;  /* 0x800000081012722b */ /* 0x000fe2000000000c */
[----:B------:R-:W-:-:S07]  /*1420*/  ISETP.GT.U32.OR P0, PT, R23, 0x7feffffe, P0 ;  /* 0x7feffffe1700780c */ /* 0x000fce0000704470 */
[----:B------:R-:W-:-:S06]  /*1430*/  DFMA R18, R14, R18, R16 ;  /* 0x000000120e12722b */ /* 0x000fcc0000000010 */
[----:B------:R-:W-:Y:S05]  /*1440*/  @P0 BRA `(.L_x_22) ;  /* 0x00000000006c0947 */ /* 0x000fea0003800000 */
[----:B------:R-:W-:-:S04]  /*1450*/  LOP3.LUT R15, R11, 0x7ff00000, RZ, 0xc0, !PT ;  /* 0x7ff000000b0f7812 */ /* 0x000fc800078ec0ff */
[CC--:B------:R-:W-:Y:S02]  /*1460*/  VIADDMNMX R14, R4.reuse, -R15.reuse, 0xb9600000, !PT ;  /* 0xb9600000040e7446 */ /* 0x0c0fe4000780090f */
[----:B------:R-:W-:Y:S02]  /*1470*/  ISETP.GE.U32.AND P0, PT, R4, R15, PT ;  /* 0x0000000f0400720c */ /* 0x000fe40003f06070 */
[----:B------:R-:W-:Y:S02]  /*1480*/  VIMNMX R14, PT, PT, R14, 0x46a00000, PT ;  /* 0x46a000000e0e7848 */ /* 0x000fe40003fe0100 */
[----:B------:R-:W-:-:S05]  /*1490*/  SEL R5, R5, 0x63400000, !P0 ;  /* 0x6340000005057807 */ /* 0x000fca0004000000 */
[----:B------:R-:W-:Y:S02]  /*14a0*/  IMAD.IADD R16, R14, 0x1, -R5 ;  /* 0x000000010e107824 */ /* 0x000fe400078e0a05 */
[----:B------:R-:W-:Y:S02]  /*14b0*/  IMAD.MOV.U32 R14, RZ, RZ, RZ ;  /* 0x000000ffff0e7224 */ /* 0x000fe400078e00ff */
[----:B------:R-:W-:-:S06]  /*14c0*/  VIADD R15, R16, 0x7fe00000 ;  /* 0x7fe00000100f7836 */ /* 0x000fcc0000000000 */
[----:B------:R-:W-:-:S10]  /*14d0*/  DMUL R4, R18, R14 ;  /* 0x0000000e12047228 */ /* 0x000fd40000000000 */
[----:B------:R-:W-:-:S13]  /*14e0*/  FSETP.GTU.AND P0, PT, |R5|, 1.469367938527859385e-39, PT ;  /* 0x001000000500780b */ /* 0x000fda0003f0c200 */
[----:B------:R-:W-:Y:S05]  /*14f0*/  @P0 BRA `(.L_x_23) ;  /* 0x0000000000940947 */ /* 0x000fea0003800000 */
[----:B------:R-:W-:Y:S01]  /*1500*/  DFMA R8, R18, -R8, R12 ;  /* 0x800000081208722b */ /* 0x000fe2000000000c */
[----:B------:R-:W-:-:S09]  /*1510*/  IMAD.MOV.U32 R14, RZ, RZ, RZ ;  /* 0x000000ffff0e7224 */ /* 0x000fd200078e00ff */
[C---:B------:R-:W-:Y:S02]  /*1520*/  FSETP.NEU.AND P0, PT, R9.reuse, RZ, PT ;  /* 0x000000ff0900720b */ /* 0x040fe40003f0d000 */
[----:B------:R-:W-:-:S04]  /*1530*/  LOP3.LUT R11, R9, 0x80000000, R11, 0x48, !PT ;  /* 0x80000000090b7812 */ /* 0x000fc800078e480b */
[----:B------:R-:W-:-:S07]  /*1540*/  LOP3.LUT R15, R11, R15, RZ, 0xfc, !PT ;  /* 0x0000000f0b0f7212 */ /* 0x000fce00078efcff */
[----:B------:R-:W-:Y:S05]  /*1550*/  @!P0 BRA `(.L_x_23) ;  /* 0x00000000007c8947 */ /* 0x000fea0003800000 */
[----:B------:R-:W-:Y:S01]  /*1560*/  IADD3 R9, PT, PT, -R16, RZ, RZ ;  /* 0x000000ff10097210 */ /* 0x000fe20007ffe1ff */
[----:B------:R-:W-:Y:S01]  /*1570*/  IMAD.MOV.U32 R8, RZ, RZ, RZ ;  /* 0x000000ffff087224 */ /* 0x000fe200078e00ff */
[----:B------:R-:W-:-:S05]  /*1580*/  DMUL.RP R14, R18, R14 ;  /* 0x0000000e120e7228 */ /* 0x000fca0000008000 */
[----:B------:R-:W-:-:S05]  /*1590*/  DFMA R8, R4, -R8, R18 ;  /* 0x800000080408722b */ /* 0x000fca0000000012 */
[----:B------:R-:W-:Y:S02]  /*15a0*/  LOP3.LUT R11, R15, R11, RZ, 0x3c, !PT ;  /* 0x0000000b0f0b7212 */ /* 0x000fe400078e3cff */
[----:B------:R-:W-:-:S04]  /*15b0*/  IADD3 R8, PT, PT, -R16, -0x43300000, RZ ;  /* 0xbcd0000010087810 */ /* 0x000fc80007ffe1ff */
[----:B------:R-:W-:-:S04]  /*15c0*/  FSETP.NEU.AND P0, PT, |R9|, R8, PT ;  /* 0x000000080900720b */ /* 0x000fc80003f0d200 */
[----:B------:R-:W-:Y:S02]  /*15d0*/  FSEL R4, R14, R4, !P0 ;  /* 0x000000040e047208 */ /* 0x000fe40004000000 */
[----:B------:R-:W-:Y:S01]  /*15e0*/  FSEL R5, R11, R5, !P0 ;  /* 0x000000050b057208 */ /* 0x000fe20004000000 */
[----:B------:R-:W-:Y:S06]  /*15f0*/  BRA `(.L_x_23) ;  /* 0x0000000000547947 */ /* 0x000fec0003800000 */
.L_x_22:
[----:B------:R-:W-:-:S14]  /*1600*/  DSETP.NAN.AND P0, PT, R2, R2, PT ;  /* 0x000000020200722a */ /* 0x000fdc0003f08000 */
[----:B------:R-:W-:Y:S05]  /*1610*/  @P0 BRA `(.L_x_24) ;  /* 0x0000000000440947 */ /* 0x000fea0003800000 */
[----:B------:R-:W-:-:S14]  /*1620*/  DSETP.NAN.AND P0, PT, R10, R10, PT ;  /* 0x0000000a0a00722a */ /* 0x000fdc0003f08000 */
[----:B------:R-:W-:Y:S05]  /*1630*/  @P0 BRA `(.L_x_25) ;  /* 0x0000000000300947 */ /* 0x000fea0003800000 */
[----:B------:R-:W-:Y:S01]  /*1640*/  ISETP.NE.AND P0, PT, R21, R22, PT ;  /* 0x000000161500720c */ /* 0x000fe20003f05270 */
[----:B------:R-:W-:Y:S02]  /*1650*/  IMAD.MOV.U32 R4, RZ, RZ, 0x0 ;  /* 0x00000000ff047424 */ /* 0x000fe400078e00ff */
[----:B------:R-:W-:-:S10]  /*1660*/  IMAD.MOV.U32 R5, RZ, RZ, -0x80000 ;  /* 0xfff80000ff057424 */ /* 0x000fd400078e00ff */
[----:B------:R-:W-:Y:S05]  /*1670*/  @!P0 BRA `(.L_x_23) ;  /* 0x0000000000348947 */ /* 0x000fea0003800000 */
[----:B------:R-:W-:Y:S02]  /*1680*/  ISETP.NE.AND P0, PT, R21, 0x7ff00000, PT ;  /* 0x7ff000001500780c */ /* 0x000fe40003f05270 */
[----:B------:R-:W-:Y:S02]  /*1690*/  LOP3.LUT R5, R3, 0x80000000, R11, 0x48, !PT ;  /* 0x8000000003057812 */ /* 0x000fe400078e480b */
[----:B------:R-:W-:-:S13]  /*16a0*/  ISETP.EQ.OR P0, PT, R22, RZ, !P0 ;  /* 0x000000ff1600720c */ /* 0x000fda0004702670 */
[----:B------:R-:W-:Y:S01]  /*16b0*/  @P0 LOP3.LUT R8, R5, 0x7ff00000, RZ, 0xfc, !PT ;  /* 0x7ff0000005080812 */ /* 0x000fe200078efcff */
[----:B------:R-:W-:Y:S02]  /*16c0*/  @!P0 IMAD.MOV.U32 R4, RZ, RZ, RZ ;  /* 0x000000ffff048224 */ /* 0x000fe400078e00ff */
[----:B------:R-:W-:Y:S02]  /*16d0*/  @P0 IMAD.MOV.U32 R4, RZ, RZ, RZ ;  /* 0x000000ffff040224 */ /* 0x000fe400078e00ff */
[----:B------:R-:W-:Y:S01]  /*16e0*/  @P0 IMAD.MOV.U32 R5, RZ, RZ, R8 ;  /* 0x000000ffff050224 */ /* 0x000fe200078e0008 */
[----:B------:R-:W-:Y:S06]  /*16f0*/  BRA `(.L_x_23) ;  /* 0x0000000000147947 */ /* 0x000fec0003800000 */
.L_x_25:
[----:B------:R-:W-:Y:S02]  /*1700*/  LOP3.LUT R5, R11, 0x80000, RZ, 0xfc, !PT ;  /* 0x000800000b057812 */ /* 0x000fe400078efcff */
[----:B------:R-:W-:Y:S01]  /*1710*/  MOV R4, R10 ;  /* 0x0000000a00047202 */ /* 0x000fe20000000f00 */
[----:B------:R-:W-:Y:S06]  /*1720*/  BRA `(.L_x_23) ;  /* 0x0000000000087947 */ /* 0x000fec0003800000 */
.L_x_24:
[----:B------:R-:W-:Y:S01]  /*1730*/  LOP3.LUT R5, R3, 0x80000, RZ, 0xfc, !PT ;  /* 0x0008000003057812 */ /* 0x000fe200078efcff */
[----:B------:R-:W-:-:S07]  /*1740*/  IMAD.MOV.U32 R4, RZ, RZ, R2 ;  /* 0x000000ffff047224 */ /* 0x000fce00078e0002 */
.L_x_23:
[----:B------:R-:W-:Y:S05]  /*1750*/  BSYNC.RECONVERGENT B3 ;  /* 0x0000000000037941 */ /* 0x000fea0003800200 */
.L_x_21:
[----:B------:R-:W-:Y:S02]  /*1760*/  IMAD.MOV.U32 R8, RZ, RZ, R4 ;  /* 0x000000ffff087224 */ /* 0x000fe400078e0004 */
[----:B------:R-:W-:Y:S02]  /*1770*/  IMAD.MOV.U32 R9, RZ, RZ, R5 ;  /* 0x000000ffff097224 */ /* 0x000fe400078e0005 */
[----:B------:R-:W-:Y:S02]  /*1780*/  IMAD.MOV.U32 R4, RZ, RZ, R0 ;  /* 0x000000ffff047224 */ /* 0x000fe400078e0000 */
[----:B------:R-:W-:-:S04]  /*1790*/  IMAD.MOV.U32 R5, RZ, RZ, 0x0 ;  /* 0x00000000ff057424 */ /* 0x000fc800078e00ff */
[----:B------:R-:W-:Y:S05]  /*17a0*/  RET.REL.NODEC R4 `(_Z6calcPIiPdS_S_) ;  /* 0xffffffe804147950 */ /* 0x000fea0003c3ffff */
.L_x_26:
[----:B------:R-:W-:-:S00]  /*17b0*/  BRA `(.L_x_26) ;  /* 0xfffffffc00fc7947 */ /* 0x000fc0000383ffff */
[----:B------:R-:W-:-:S00]  /*17c0*/  NOP ;  /* 0x0000000000007918 */ /* 0x000fc00000000000 */
        /* <DEDUP_REMOVED lines=11> */
.L_x_28:


//--------------------- .nv.shared.reserved.0     --------------------------
	.section	.nv.shared.reserved.0,"aw",@nobits
	.weak		__nv_reservedSMEM_offset_0_alias
	.size		__nv_reservedSMEM_offset_0_alias, 0, 64
	.other		__nv_reservedSMEM_offset_0_alias,@"STO_CUDA_RESERVED_SHARED STV_DEFAULT"
__nv_reservedSMEM_offset_0_alias:
	.zero		0
	.zero		64


//--------------------- .nv.constant0._Z6calcPIiPdS_S_ --------------------------
	.section	.nv.constant0._Z6calcPIiPdS_S_,"a",@progbits
	.sectionflags	@""
	.align	4
.nv.constant0._Z6calcPIiPdS_S_:
	.zero		928


//--------------------- SYMBOLS --------------------------

	.type		.nv.reservedSmem.offset0,@object
	.size		.nv.reservedSmem.offset0,0x4
